//
// Generated by NVIDIA NVVM Compiler
//
// Compiler Build ID: CL-36424714
// Cuda compilation tools, release 13.0, V13.0.88
// Based on NVVM 20.0.0
//

.version 9.0
.target sm_100
.address_size 64

	// .globl	_Z16butterfly_kernelPiiiiim

.visible .entry _Z16butterfly_kernelPiiiiim(
	.param .u64 .ptr .align 1 _Z16butterfly_kernelPiiiiim_param_0,
	.param .u32 _Z16butterfly_kernelPiiiiim_param_1,
	.param .u32 _Z16butterfly_kernelPiiiiim_param_2,
	.param .u32 _Z16butterfly_kernelPiiiiim_param_3,
	.param .u32 _Z16butterfly_kernelPiiiiim_param_4,
	.param .u64 _Z16butterfly_kernelPiiiiim_param_5
)
{
	.reg .pred 	%p<15>;
	.reg .b32 	%r<98>;
	.reg .b64 	%rd<27>;

	ld.param.u64 	%rd4, [_Z16butterfly_kernelPiiiiim_param_0];
	ld.param.u32 	%r21, [_Z16butterfly_kernelPiiiiim_param_1];
	ld.param.u32 	%r19, [_Z16butterfly_kernelPiiiiim_param_2];
	ld.param.u32 	%r22, [_Z16butterfly_kernelPiiiiim_param_3];
	ld.param.u32 	%r20, [_Z16butterfly_kernelPiiiiim_param_4];
	ld.param.u64 	%rd5, [_Z16butterfly_kernelPiiiiim_param_5];
	mov.u32 	%r23, %ctaid.x;
	mov.u32 	%r24, %ntid.x;
	mov.u32 	%r25, %tid.x;
	mad.lo.s32 	%r26, %r23, %r24, %r25;
	shr.s32 	%r1, %r21, 1;
	div.s32 	%r27, %r26, %r1;
	mul.lo.s32 	%r28, %r27, %r1;
	sub.s32 	%r2, %r26, %r28;
	mad.lo.s32 	%r3, %r27, %r21, %r2;
	add.s32 	%r29, %r3, %r1;
	setp.ge.s32 	%p1, %r29, %r22;
	@%p1 bra 	$L__BB0_10;
	setp.lt.s32 	%p2, %r2, 1;
	mov.b64 	%rd26, 1;
	@%p2 bra 	$L__BB0_9;
	cvt.u64.u32 	%rd1, %r20;
	neg.s32 	%r4, %r20;
	and.b32  	%r5, %r2, 3;
	setp.lt.u32 	%p3, %r2, 4;
	mov.b32 	%r97, 1;
	@%p3 bra 	$L__BB0_5;
	and.b32  	%r33, %r2, 2147483644;
	neg.s32 	%r91, %r33;
	mov.b32 	%r97, 1;
$L__BB0_4:
	mul.wide.s32 	%rd7, %r97, %r19;
	mul.hi.u64 	%rd8, %rd7, %rd5;
	cvt.u32.u64 	%r34, %rd8;
	cvt.u32.u64 	%r35, %rd1;
	mul.lo.s32 	%r36, %r34, %r35;
	cvt.u32.u64 	%r37, %rd7;
	sub.s32 	%r38, %r37, %r36;
	setp.gt.s32 	%p4, %r20, %r38;
	shr.s32 	%r39, %r38, 31;
	and.b32  	%r40, %r39, %r20;
	selp.b32 	%r41, %r40, %r4, %p4;
	add.s32 	%r42, %r41, %r38;
	mul.wide.s32 	%rd9, %r42, %r19;
	mul.hi.u64 	%rd10, %rd9, %rd5;
	cvt.u32.u64 	%r43, %rd10;
	mul.lo.s32 	%r44, %r43, %r35;
	cvt.u32.u64 	%r45, %rd9;
	sub.s32 	%r46, %r45, %r44;
	setp.gt.s32 	%p5, %r20, %r46;
	shr.s32 	%r47, %r46, 31;
	and.b32  	%r48, %r47, %r20;
	selp.b32 	%r49, %r48, %r4, %p5;
	add.s32 	%r50, %r49, %r46;
	mul.wide.s32 	%rd11, %r50, %r19;
	mul.hi.u64 	%rd12, %rd11, %rd5;
	cvt.u32.u64 	%r51, %rd12;
	mul.lo.s32 	%r52, %r51, %r35;
	cvt.u32.u64 	%r53, %rd11;
	sub.s32 	%r54, %r53, %r52;
	setp.gt.s32 	%p6, %r20, %r54;
	shr.s32 	%r55, %r54, 31;
	and.b32  	%r56, %r55, %r20;
	selp.b32 	%r57, %r56, %r4, %p6;
	add.s32 	%r58, %r57, %r54;
	mul.wide.s32 	%rd13, %r58, %r19;
	mul.hi.u64 	%rd14, %rd13, %rd5;
	cvt.u32.u64 	%r59, %rd14;
	mul.lo.s32 	%r60, %r59, %r35;
	cvt.u32.u64 	%r61, %rd13;
	sub.s32 	%r62, %r61, %r60;
	setp.gt.s32 	%p7, %r20, %r62;
	shr.s32 	%r63, %r62, 31;
	and.b32  	%r64, %r63, %r20;
	selp.b32 	%r65, %r64, %r4, %p7;
	add.s32 	%r97, %r65, %r62;
	add.s32 	%r91, %r91, 4;
	setp.ne.s32 	%p8, %r91, 0;
	@%p8 bra 	$L__BB0_4;
$L__BB0_5:
	setp.eq.s32 	%p9, %r5, 0;
	@%p9 bra 	$L__BB0_8;
	neg.s32 	%r95, %r5;
	cvt.u32.u64 	%r67, %rd1;
$L__BB0_7:
	.pragma "nounroll";
	mul.wide.s32 	%rd15, %r97, %r19;
	mul.hi.u64 	%rd16, %rd15, %rd5;
	cvt.u32.u64 	%r66, %rd16;
	mul.lo.s32 	%r68, %r66, %r67;
	cvt.u32.u64 	%r69, %rd15;
	sub.s32 	%r70, %r69, %r68;
	setp.gt.s32 	%p10, %r20, %r70;
	shr.s32 	%r71, %r70, 31;
	and.b32  	%r72, %r71, %r20;
	selp.b32 	%r73, %r72, %r4, %p10;
	add.s32 	%r97, %r73, %r70;
	add.s32 	%r95, %r95, 1;
	setp.ne.s32 	%p11, %r95, 0;
	@%p11 bra 	$L__BB0_7;
$L__BB0_8:
	cvt.s64.s32 	%rd26, %r97;
$L__BB0_9:
	cvta.to.global.u64 	%rd17, %rd4;
	mul.wide.s32 	%rd18, %r3, 4;
	add.s64 	%rd19, %rd17, %rd18;
	ld.global.u32 	%r74, [%rd19];
	mul.wide.s32 	%rd20, %r1, 4;
	add.s64 	%rd21, %rd19, %rd20;
	ld.global.s32 	%rd22, [%rd21];
	mul.lo.s64 	%rd23, %rd26, %rd22;
	mul.hi.u64 	%rd24, %rd23, %rd5;
	cvt.u64.u32 	%rd25, %r20;
	cvt.u32.u64 	%r75, %rd24;
	cvt.u32.u64 	%r76, %rd25;
	mul.lo.s32 	%r77, %r75, %r76;
	cvt.u32.u64 	%r78, %rd23;
	sub.s32 	%r79, %r78, %r77;
	setp.gt.s32 	%p12, %r20, %r79;
	shr.s32 	%r80, %r79, 31;
	and.b32  	%r81, %r80, %r20;
	neg.s32 	%r82, %r20;
	selp.b32 	%r83, %r81, %r82, %p12;
	add.s32 	%r84, %r83, %r79;
	add.s32 	%r85, %r84, %r74;
	setp.lt.s32 	%p13, %r85, %r20;
	selp.b32 	%r86, 0, %r20, %p13;
	sub.s32 	%r87, %r85, %r86;
	st.global.u32 	[%rd19], %r87;
	setp.lt.s32 	%p14, %r74, %r84;
	sub.s32 	%r88, %r74, %r84;
	selp.b32 	%r89, %r20, 0, %p14;
	add.s32 	%r90, %r88, %r89;
	st.global.u32 	[%rd21], %r90;
$L__BB0_10:
	ret;

}
	// .globl	_Z20pointwise_mul_kernelPiS_S_imi
.visible .entry _Z20pointwise_mul_kernelPiS_S_imi(
	.param .u64 .ptr .align 1 _Z20pointwise_mul_kernelPiS_S_imi_param_0,
	.param .u64 .ptr .align 1 _Z20pointwise_mul_kernelPiS_S_imi_param_1,
	.param .u64 .ptr .align 1 _Z20pointwise_mul_kernelPiS_S_imi_param_2,
	.param .u32 _Z20pointwise_mul_kernelPiS_S_imi_param_3,
	.param .u64 _Z20pointwise_mul_kernelPiS_S_imi_param_4,
	.param .u32 _Z20pointwise_mul_kernelPiS_S_imi_param_5
)
{
	.reg .pred 	%p<3>;
	.reg .b32 	%r<19>;
	.reg .b64 	%rd<15>;

	ld.param.u64 	%rd1, [_Z20pointwise_mul_kernelPiS_S_imi_param_0];
	ld.param.u64 	%rd2, [_Z20pointwise_mul_kernelPiS_S_imi_param_1];
	ld.param.u64 	%rd3, [_Z20pointwise_mul_kernelPiS_S_imi_param_2];
	ld.param.u32 	%r3, [_Z20pointwise_mul_kernelPiS_S_imi_param_3];
	ld.param.u64 	%rd4, [_Z20pointwise_mul_kernelPiS_S_imi_param_4];
	ld.param.u32 	%r2, [_Z20pointwise_mul_kernelPiS_S_imi_param_5];
	mov.u32 	%r4, %ctaid.x;
	mov.u32 	%r5, %ntid.x;
	mov.u32 	%r6, %tid.x;
	mad.lo.s32 	%r1, %r4, %r5, %r6;
	setp.ge.s32 	%p1, %r1, %r3;
	@%p1 bra 	$L__BB1_2;
	cvta.to.global.u64 	%rd5, %rd1;
	cvta.to.global.u64 	%rd6, %rd2;
	cvta.to.global.u64 	%rd7, %rd3;
	mul.wide.s32 	%rd8, %r1, 4;
	add.s64 	%rd9, %rd5, %rd8;
	ld.global.u32 	%r7, [%rd9];
	add.s64 	%rd10, %rd6, %rd8;
	ld.global.u32 	%r8, [%rd10];
	mul.wide.s32 	%rd11, %r8, %r7;
	mul.hi.u64 	%rd12, %rd11, %rd4;
	cvt.u64.u32 	%rd13, %r2;
	cvt.u32.u64 	%r9, %rd12;
	cvt.u32.u64 	%r10, %rd13;
	mul.lo.s32 	%r11, %r9, %r10;
	cvt.u32.u64 	%r12, %rd11;
	sub.s32 	%r13, %r12, %r11;
	setp.gt.s32 	%p2, %r2, %r13;
	shr.s32 	%r14, %r13, 31;
	and.b32  	%r15, %r14, %r2;
	neg.s32 	%r16, %r2;
	selp.b32 	%r17, %r15, %r16, %p2;
	add.s32 	%r18, %r17, %r13;
	add.s64 	%rd14, %rd7, %rd8;
	st.global.u32 	[%rd14], %r18;
$L__BB1_2:
	ret;

}


// ===== COMPILED SASS (sm_100) =====

	.target	sm_100

	.elftype	@"ET_EXEC"


//--------------------- .note.nv.tkinfo           --------------------------
	.section	.note.nv.tkinfo,"",@"SHT_NOTE"
	.sectionflags	@"SHF_NOTE_NV_TKINFO"
	.tkinfo
        /*0018*/ 	.word	0x00000002
        /*0030*/ 	.string	""
        /*0030*/ 	.string	"ptxas"
        /*0030*/ 	.string	"Cuda compilation tools, release 13.0, V13.0.88"
        /*0030*/ 	.string	"Build cuda_13.0.r13.0/compiler.36424714_0"
        /*0030*/ 	.string	"-arch sm_100 -m 64 "



//--------------------- .note.nv.cuinfo           --------------------------
	.section	.note.nv.cuinfo,"",@"SHT_NOTE"
	.sectionflags	@"SHF_NOTE_NV_CUINFO"
        /*0018*/ 	.short	0x0002
        /*001a*/ 	.short	0x0064
        /*001c*/ 	.short	0x0082
	.zero		2


//--------------------- .nv.info                  --------------------------
	.section	.nv.info,"",@"SHT_CUDA_INFO"
	.align	4


	//----- nvinfo : EIATTR_REGCOUNT
	.align		4
        /*0000*/ 	.byte	0x04, 0x2f
        /*0002*/ 	.short	(.L_1 - .L_0)
	.align		4
.L_0:
        /*0004*/ 	.word	index@(_Z16butterfly_kernelPiiiiim)
        /*0008*/ 	.word	0x00000010


	//----- nvinfo : EIATTR_FRAME_SIZE
	.align		4
.L_1:
        /*000c*/ 	.byte	0x04, 0x11
        /*000e*/ 	.short	(.L_3 - .L_2)
	.align		4
.L_2:
        /*0010*/ 	.word	index@(_Z16butterfly_kernelPiiiiim)
        /*0014*/ 	.word	0x00000000


	//----- nvinfo : EIATTR_REGCOUNT
	.align		4
.L_3:
        /*0018*/ 	.byte	0x04, 0x2f
        /*001a*/ 	.short	(.L_5 - .L_4)
	.align		4
.L_4:
        /*001c*/ 	.word	index@(_Z20pointwise_mul_kernelPiS_S_imi)
        /*0020*/ 	.word	0x00000010


	//----- nvinfo : EIATTR_FRAME_SIZE
	.align		4
.L_5:
        /*0024*/ 	.byte	0x04, 0x11
        /*0026*/ 	.short	(.L_7 - .L_6)
	.align		4
.L_6:
        /*0028*/ 	.word	index@(_Z20pointwise_mul_kernelPiS_S_imi)
        /*002c*/ 	.word	0x00000000


	//----- nvinfo : EIATTR_MIN_STACK_SIZE
	.align		4
.L_7:
        /*0030*/ 	.byte	0x04, 0x12
        /*0032*/ 	.short	(.L_9 - .L_8)
	.align		4
.L_8:
        /*0034*/ 	.word	index@(_Z20pointwise_mul_kernelPiS_S_imi)
        /*0038*/ 	.word	0x00000000


	//----- nvinfo : EIATTR_MIN_STACK_SIZE
	.align		4
.L_9:
        /*003c*/ 	.byte	0x04, 0x12
        /*003e*/ 	.short	(.L_11 - .L_10)
	.align		4
.L_10:
        /*0040*/ 	.word	index@(_Z16butterfly_kernelPiiiiim)
        /*0044*/ 	.word	0x00000000
.L_11:


//--------------------- .nv.compat                --------------------------
	.section	.nv.compat,"",@"SHT_CUDA_COMPAT_INFO"
	.align	4
        /*0000*/ 	.byte	0x02, 0x09, 0x00, 0x00, 0x02, 0x02, 0x01, 0x00, 0x02, 0x05, 0x05, 0x00, 0x03, 0x07, 0x01, 0x01
        /*0010*/ 	.byte	0x02, 0x03, 0x00, 0x00, 0x02, 0x06, 0x01, 0x00, 0x04, 0x0b, 0x08, 0x00, 0x09, 0x00, 0x00, 0x00
        /*0020*/ 	.byte	0x00, 0x00, 0x00, 0x00


//--------------------- .nv.info._Z20pointwise_mul_kernelPiS_S_imi --------------------------
	.section	.nv.info._Z20pointwise_mul_kernelPiS_S_imi,"",@"SHT_CUDA_INFO"
	.sectionflags	@""
	.align	4


	//----- nvinfo : EIATTR_CUDA_API_VERSION
	.align		4
        /*0000*/ 	.byte	0x04, 0x37
        /*0002*/ 	.short	(.L_13 - .L_12)
.L_12:
        /*0004*/ 	.word	0x00000082


	//----- nvinfo : EIATTR_KPARAM_INFO
	.align		4
.L_13:
        /*0008*/ 	.byte	0x04, 0x17
        /*000a*/ 	.short	(.L_15 - .L_14)
.L_14:
        /*000c*/ 	.word	0x00000000
        /*0010*/ 	.short	0x0005
        /*0012*/ 	.short	0x0028
        /*0014*/ 	.byte	0x00, 0xf0, 0x11, 0x00


	//----- nvinfo : EIATTR_KPARAM_INFO
	.align		4
.L_15:
        /*0018*/ 	.byte	0x04, 0x17
        /*001a*/ 	.short	(.L_17 - .L_16)
.L_16:
        /*001c*/ 	.word	0x00000000
        /*0020*/ 	.short	0x0004
        /*0022*/ 	.short	0x0020
        /*0024*/ 	.byte	0x00, 0xf0, 0x21, 0x00


	//----- nvinfo : EIATTR_KPARAM_INFO
	.align		4
.L_17:
        /*0028*/ 	.byte	0x04, 0x17
        /*002a*/ 	.short	(.L_19 - .L_18)
.L_18:
        /*002c*/ 	.word	0x00000000
        /*0030*/ 	.short	0x0003
        /*0032*/ 	.short	0x0018
        /*0034*/ 	.byte	0x00, 0xf0, 0x11, 0x00


	//----- nvinfo : EIATTR_KPARAM_INFO
	.align		4
.L_19:
        /*0038*/ 	.byte	0x04, 0x17
        /*003a*/ 	.short	(.L_21 - .L_20)
.L_20:
        /*003c*/ 	.word	0x00000000
        /*0040*/ 	.short	0x0002
        /*0042*/ 	.short	0x0010
        /*0044*/ 	.byte	0x00, 0xf5, 0x21, 0x00


	//----- nvinfo : EIATTR_KPARAM_INFO
	.align		4
.L_21:
        /*0048*/ 	.byte	0x04, 0x17
        /*004a*/ 	.short	(.L_23 - .L_22)
.L_22:
        /*004c*/ 	.word	0x00000000
        /*0050*/ 	.short	0x0001
        /*0052*/ 	.short	0x0008
        /*0054*/ 	.byte	0x00, 0xf5, 0x21, 0x00


	//----- nvinfo : EIATTR_KPARAM_INFO
	.align		4
.L_23:
        /*0058*/ 	.byte	0x04, 0x17
        /*005a*/ 	.short	(.L_25 - .L_24)
.L_24:
        /*005c*/ 	.word	0x00000000
        /*0060*/ 	.short	0x0000
        /*0062*/ 	.short	0x0000
        /*0064*/ 	.byte	0x00, 0xf5, 0x21, 0x00


	//----- nvinfo : EIATTR_SPARSE_MMA_MASK
	.align		4
.L_25:
        /*0068*/ 	.byte	0x03, 0x50
        /*006a*/ 	.short	0x0000


	//----- nvinfo : EIATTR_MAXREG_COUNT
	.align		4
        /*006c*/ 	.byte	0x03, 0x1b
        /*006e*/ 	.short	0x00ff


	//----- nvinfo : EIATTR_MERCURY_ISA_VERSION
	.align		4
        /*0070*/ 	.byte	0x03, 0x5f
        /*0072*/ 	.short	0x0101


	//----- nvinfo : EIATTR_VRC_CTA_INIT_COUNT
	.align		4
        /*0074*/ 	.byte	0x02, 0x4a
	.zero		1
	.zero		1


	//----- nvinfo : EIATTR_EXIT_INSTR_OFFSETS
	.align		4
        /*0078*/ 	.byte	0x04, 0x1c
        /*007a*/ 	.short	(.L_27 - .L_26)


	//   ....[0]....
.L_26:
        /*007c*/ 	.word	0x00000070


	//   ....[1]....
        /*0080*/ 	.word	0x00000220


	//----- nvinfo : EIATTR_CBANK_PARAM_SIZE
	.align		4
.L_27:
        /*0084*/ 	.byte	0x03, 0x19
        /*0086*/ 	.short	0x002c


	//----- nvinfo : EIATTR_PARAM_CBANK
	.align		4
        /*0088*/ 	.byte	0x04, 0x0a
        /*008a*/ 	.short	(.L_29 - .L_28)
	.align		4
.L_28:
        /*008c*/ 	.word	index@(.nv.constant0._Z20pointwise_mul_kernelPiS_S_imi)
        /*0090*/ 	.short	0x0380
        /*0092*/ 	.short	0x002c


	//----- nvinfo : EIATTR_SW_WAR
	.align		4
.L_29:
        /*0094*/ 	.byte	0x04, 0x36
        /*0096*/ 	.short	(.L_31 - .L_30)
.L_30:
        /*0098*/ 	.word	0x00000008
.L_31:


//--------------------- .nv.info._Z16butterfly_kernelPiiiiim --------------------------
	.section	.nv.info._Z16butterfly_kernelPiiiiim,"",@"SHT_CUDA_INFO"
	.sectionflags	@""
	.align	4


	//----- nvinfo : EIATTR_CUDA_API_VERSION
	.align		4
        /*0000*/ 	.byte	0x04, 0x37
        /*0002*/ 	.short	(.L_33 - .L_32)
.L_32:
        /*0004*/ 	.word	0x00000082


	//----- nvinfo : EIATTR_KPARAM_INFO
	.align		4
.L_33:
        /*0008*/ 	.byte	0x04, 0x17
        /*000a*/ 	.short	(.L_35 - .L_34)
.L_34:
        /*000c*/ 	.word	0x00000000
        /*0010*/ 	.short	0x0005
        /*0012*/ 	.short	0x0018
        /*0014*/ 	.byte	0x00, 0xf0, 0x21, 0x00


	//----- nvinfo : EIATTR_KPARAM_INFO
	.align		4
.L_35:
        /*0018*/ 	.byte	0x04, 0x17
        /*001a*/ 	.short	(.L_37 - .L_36)
.L_36:
        /*001c*/ 	.word	0x00000000
        /*0020*/ 	.short	0x0004
        /*0022*/ 	.short	0x0014
        /*0024*/ 	.byte	0x00, 0xf0, 0x11, 0x00


	//----- nvinfo : EIATTR_KPARAM_INFO
	.align		4
.L_37:
        /*0028*/ 	.byte	0x04, 0x17
        /*002a*/ 	.short	(.L_39 - .L_38)
.L_38:
        /*002c*/ 	.word	0x00000000
        /*0030*/ 	.short	0x0003
        /*0032*/ 	.short	0x0010
        /*0034*/ 	.byte	0x00, 0xf0, 0x11, 0x00


	//----- nvinfo : EIATTR_KPARAM_INFO
	.align		4
.L_39:
        /*0038*/ 	.byte	0x04, 0x17
        /*003a*/ 	.short	(.L_41 - .L_40)
.L_40:
        /*003c*/ 	.word	0x00000000
        /*0040*/ 	.short	0x0002
        /*0042*/ 	.short	0x000c
        /*0044*/ 	.byte	0x00, 0xf0, 0x11, 0x00


	//----- nvinfo : EIATTR_KPARAM_INFO
	.align		4
.L_41:
        /*0048*/ 	.byte	0x04, 0x17
        /*004a*/ 	.short	(.L_43 - .L_42)
.L_42:
        /*004c*/ 	.word	0x00000000
        /*0050*/ 	.short	0x0001
        /*0052*/ 	.short	0x0008
        /*0054*/ 	.byte	0x00, 0xf0, 0x11, 0x00


	//----- nvinfo : EIATTR_KPARAM_INFO
	.align		4
.L_43:
        /*0058*/ 	.byte	0x04, 0x17
        /*005a*/ 	.short	(.L_45 - .L_44)
.L_44:
        /*005c*/ 	.word	0x00000000
        /*0060*/ 	.short	0x0000
        /*0062*/ 	.short	0x0000
        /*0064*/ 	.byte	0x00, 0xf5, 0x21, 0x00


	//----- nvinfo : EIATTR_SPARSE_MMA_MASK
	.align		4
.L_45:
        /*0068*/ 	.byte	0x03, 0x50
        /*006a*/ 	.short	0x0000


	//----- nvinfo : EIATTR_MAXREG_COUNT
	.align		4
        /*006c*/ 	.byte	0x03, 0x1b
        /*006e*/ 	.short	0x00ff


	//----- nvinfo : EIATTR_MERCURY_ISA_VERSION
	.align		4
        /*0070*/ 	.byte	0x03, 0x5f
        /*0072*/ 	.short	0x0101


	//----- nvinfo : EIATTR_VRC_CTA_INIT_COUNT
	.align		4
        /*0074*/ 	.byte	0x02, 0x4a
	.zero		1
	.zero		1


	//----- nvinfo : EIATTR_EXIT_INSTR_OFFSETS
	.align		4
        /*0078*/ 	.byte	0x04, 0x1c
        /*007a*/ 	.short	(.L_47 - .L_46)


	//   ....[0]....
.L_46:
        /*007c*/ 	.word	0x00000260


	//   ....[1]....
        /*0080*/ 	.word	0x00000ab0


	//----- nvinfo : EIATTR_CRS_STACK_SIZE
	.align		4
.L_47:
        /*0084*/ 	.byte	0x04, 0x1e
        /*0086*/ 	.short	(.L_49 - .L_48)
.L_48:
        /*0088*/ 	.word	0x00000000


	//----- nvinfo : EIATTR_CBANK_PARAM_SIZE
	.align		4
.L_49:
        /*008c*/ 	.byte	0x03, 0x19
        /*008e*/ 	.short	0x0020


	//----- nvinfo : EIATTR_PARAM_CBANK
	.align		4
        /*0090*/ 	.byte	0x04, 0x0a
        /*0092*/ 	.short	(.L_51 - .L_50)
	.align		4
.L_50:
        /*0094*/ 	.word	index@(.nv.constant0._Z16butterfly_kernelPiiiiim)
        /*0098*/ 	.short	0x0380
        /*009a*/ 	.short	0x0020


	//----- nvinfo : EIATTR_SW_WAR
	.align		4
.L_51:
        /*009c*/ 	.byte	0x04, 0x36
        /*009e*/ 	.short	(.L_53 - .L_52)
.L_52:
        /*00a0*/ 	.word	0x00000008
.L_53:


//--------------------- .nv.callgraph             --------------------------
	.section	.nv.callgraph,"",@"SHT_CUDA_CALLGRAPH"
	.align	4
	.sectionentsize	8
	.align		4
        /*0000*/ 	.word	0x00000000
	.align		4
        /*0004*/ 	.word	0xffffffff
	.align		4
        /*0008*/ 	.word	0x00000000
	.align		4
        /*000c*/ 	.word	0xfffffffe
	.align		4
        /*0010*/ 	.word	0x00000000
	.align		4
        /*0014*/ 	.word	0xfffffffd
	.align		4
        /*0018*/ 	.word	0x00000000
	.align		4
        /*001c*/ 	.word	0xfffffffc


//--------------------- .text._Z20pointwise_mul_kernelPiS_S_imi --------------------------
	.section	.text._Z20pointwise_mul_kernelPiS_S_imi,"ax",@progbits
	.align	128
        .global         _Z20pointwise_mul_kernelPiS_S_imi
        .type           _Z20pointwise_mul_kernelPiS_S_imi,@function
        .size           _Z20pointwise_mul_kernelPiS_S_imi,(.L_x_10 - _Z20pointwise_mul_kernelPiS_S_imi)
        .other          _Z20pointwise_mul_kernelPiS_S_imi,@"STO_CUDA_ENTRY STV_DEFAULT"
_Z20pointwise_mul_kernelPiS_S_imi:
.text._Z20pointwise_mul_kernelPiS_S_imi:
[----:B------:R-:W-:Y:S01]  /*0000*/  LDC R1, c[0x0][0x37c] ;  /* 0x0000df00ff017b82 */ /* 0x000fe20000000800 */
[----:B------:R-:W0:Y:S07]  /*0010*/  S2R R0, SR_TID.X ;  /* 0x0000000000007919 */ /* 0x000e2e0000002100 */
[----:B------:R-:W0:Y:S01]  /*0020*/  S2UR UR4, SR_CTAID.X ;  /* 0x00000000000479c3 */ /* 0x000e220000002500 */
[----:B------:R-:W1:Y:S07]  /*0030*/  LDCU UR5, c[0x0][0x398] ;  /* 0x00007300ff0577ac */ /* 0x000e6e0008000800 */
[----:B------:R-:W0:Y:S02]  /*0040*/  LDC R13, c[0x0][0x360] ;  /* 0x0000d800ff0d7b82 */ /* 0x000e240000000800 */
[----:B0-----:R-:W-:-:S05]  /*0050*/  IMAD R13, R13, UR4, R0 ;  /* 0x000000040d0d7c24 */ /* 0x001fca000f8e0200 */
[----:B-1----:R-:W-:-:S13]  /*0060*/  ISETP.GE.AND P0, PT, R13, UR5, PT ;  /* 0x000000050d007c0c */ /* 0x002fda000bf06270 */
[----:B------:R-:W-:Y:S05]  /*0070*/  @P0 EXIT ;  /* 0x000000000000094d */ /* 0x000fea0003800000 */
[----:B------:R-:W0:Y:S01]  /*0080*/  LDC.64 R2, c[0x0][0x380] ;  /* 0x0000e000ff027b82 */ /* 0x000e220000000a00 */
[----:B------:R-:W1:Y:S01]  /*0090*/  LDCU.64 UR4, c[0x0][0x358] ;  /* 0x00006b00ff0477ac */ /* 0x000e620008000a00 */
[----:B------:R-:W2:Y:S06]  /*00a0*/  LDCU.64 UR6, c[0x0][0x3a0] ;  /* 0x00007400ff0677ac */ /* 0x000eac0008000a00 */
[----:B------:R-:W3:Y:S01]  /*00b0*/  LDC.64 R4, c[0x0][0x388] ;  /* 0x0000e200ff047b82 */ /* 0x000ee20000000a00 */
[----:B0-----:R-:W-:-:S06]  /*00c0*/  IMAD.WIDE R2, R13, 0x4, R2 ;  /* 0x000000040d027825 */ /* 0x001fcc00078e0202 */
[----:B-1----:R-:W4:Y:S01]  /*00d0*/  LDG.E R2, desc[UR4][R2.64] ;  /* 0x0000000402027981 */ /* 0x002f22000c1e1900 */
[----:B---3--:R-:W-:-:S06]  /*00e0*/  IMAD.WIDE R4, R13, 0x4, R4 ;  /* 0x000000040d047825 */ /* 0x008fcc00078e0204 */
[----:B------:R-:W4:Y:S02]  /*00f0*/  LDG.E R5, desc[UR4][R4.64] ;  /* 0x0000000404057981 */ /* 0x000f24000c1e1900 */
[----:B----4-:R-:W-:Y:S02]  /*0100*/  IMAD.WIDE R6, R5, R2, RZ ;  /* 0x0000000205067225 */ /* 0x010fe400078e02ff */
[----:B------:R-:W0:Y:S04]  /*0110*/  LDC.64 R2, c[0x0][0x390] ;  /* 0x0000e400ff027b82 */ /* 0x000e280000000a00 */
[----:B--2---:R-:W-:-:S04]  /*0120*/  IMAD.WIDE.U32 R10, R7, UR6, RZ ;  /* 0x00000006070a7c25 */ /* 0x004fc8000f8e00ff */
[C---:B------:R-:W-:Y:S01]  /*0130*/  IMAD.WIDE.U32 R8, R6.reuse, UR6, RZ ;  /* 0x0000000606087c25 */ /* 0x040fe2000f8e00ff */
[----:B------:R-:W1:Y:S03]  /*0140*/  LDCU UR6, c[0x0][0x3a8] ;  /* 0x00007500ff0677ac */ /* 0x000e660008000800 */
[----:B------:R-:W-:-:S03]  /*0150*/  IMAD.WIDE.U32 R10, R6, UR7, R10 ;  /* 0x00000007060a7c25 */ /* 0x000fc6000f8e000a */
[----:B------:R-:W-:-:S05]  /*0160*/  IADD3 RZ, P0, PT, R9, R10, RZ ;  /* 0x0000000a09ff7210 */ /* 0x000fca0007f1e0ff */
[----:B------:R-:W-:-:S05]  /*0170*/  IMAD.X R10, R7, UR7, R11, P0 ;  /* 0x00000007070a7c24 */ /* 0x000fca00080e060b */
[----:B------:R-:W-:-:S05]  /*0180*/  IADD3 R7, PT, PT, -R10, RZ, RZ ;  /* 0x000000ff0a077210 */ /* 0x000fca0007ffe1ff */
[----:B-1----:R-:W-:-:S05]  /*0190*/  IMAD R6, R7, UR6, R6 ;  /* 0x0000000607067c24 */ /* 0x002fca000f8e0206 */
[----:B------:R-:W-:Y:S01]  /*01a0*/  ISETP.GE.AND P0, PT, R6, UR6, PT ;  /* 0x0000000606007c0c */ /* 0x000fe2000bf06270 */
[----:B------:R-:W-:Y:S01]  /*01b0*/  UIADD3 UR7, UPT, UPT, -UR6, URZ, URZ ;  /* 0x000000ff06077290 */ /* 0x000fe2000fffe1ff */
[----:B------:R-:W-:-:S04]  /*01c0*/  SHF.R.S32.HI R0, RZ, 0x1f, R6 ;  /* 0x0000001fff007819 */ /* 0x000fc80000011406 */
[----:B------:R-:W-:Y:S01]  /*01d0*/  LOP3.LUT R5, R0, UR6, RZ, 0xc0, !PT ;  /* 0x0000000600057c12 */ /* 0x000fe2000f8ec0ff */
[----:B0-----:R-:W-:-:S06]  /*01e0*/  IMAD.WIDE R2, R13, 0x4, R2 ;  /* 0x000000040d027825 */ /* 0x001fcc00078e0202 */
[----:B------:R-:W-:-:S04]  /*01f0*/  @P0 MOV R5, UR7 ;  /* 0x0000000700050c02 */ /* 0x000fc80008000f00 */
[----:B------:R-:W-:-:S05]  /*0200*/  IADD3 R5, PT, PT, R6, R5, RZ ;  /* 0x0000000506057210 */ /* 0x000fca0007ffe0ff */
[----:B------:R-:W-:Y:S01]  /*0210*/  STG.E desc[UR4][R2.64], R5 ;  /* 0x0000000502007986 */ /* 0x000fe2000c101904 */
[----:B------:R-:W-:Y:S05]  /*0220*/  EXIT ;  /* 0x000000000000794d */ /* 0x000fea0003800000 */
.L_x_0:
[----:B------:R-:W-:-:S00]  /*0230*/  BRA `(.L_x_0) ;  /* 0xfffffffc00fc7947 */ /* 0x000fc0000383ffff */
[----:B------:R-:W-:-:S00]  /*0240*/  NOP ;  /* 0x0000000000007918 */ /* 0x000fc00000000000 */
        /* <DEDUP_REMOVED lines=11> */
.L_x_10:


//--------------------- .text._Z16butterfly_kernelPiiiiim --------------------------
	.section	.text._Z16butterfly_kernelPiiiiim,"ax",@progbits
	.align	128
        .global         _Z16butterfly_kernelPiiiiim
        .type           _Z16butterfly_kernelPiiiiim,@function
        .size           _Z16butterfly_kernelPiiiiim,(.L_x_11 - _Z16butterfly_kernelPiiiiim)
        .other          _Z16butterfly_kernelPiiiiim,@"STO_CUDA_ENTRY STV_DEFAULT"
_Z16butterfly_kernelPiiiiim:
.text._Z16butterfly_kernelPiiiiim:
[----:B------:R-:W-:Y:S08]  /*0000*/  LDC R1, c[0x0][0x37c] ;  /* 0x0000df00ff017b82 */ /* 0x000ff00000000800 */
[----:B------:R-:W0:Y:S01]  /*0010*/  LDC R8, c[0x0][0x388] ;  /* 0x0000e200ff087b82 */ /* 0x000e220000000800 */
[----:B------:R-:W1:Y:S07]  /*0020*/  S2R R6, SR_TID.X ;  /* 0x0000000000067919 */ /* 0x000e6e0000002100 */
[----:B------:R-:W1:Y:S08]  /*0030*/  S2UR UR4, SR_CTAID.X ;  /* 0x00000000000479c3 */ /* 0x000e700000002500 */
[----:B------:R-:W1:Y:S01]  /*0040*/  LDC R5, c[0x0][0x360] ;  /* 0x0000d800ff057b82 */ /* 0x000e620000000800 */
[----:B0-----:R-:W-:-:S04]  /*0050*/  SHF.R.S32.HI R0, RZ, 0x1, R8 ;  /* 0x00000001ff007819 */ /* 0x001fc80000011408 */
[----:B------:R-:W-:-:S04]  /*0060*/  IABS R7, R0 ;  /* 0x0000000000077213 */ /* 0x000fc80000000000 */
[----:B------:R-:W0:Y:S01]  /*0070*/  I2F.RP R4, R7 ;  /* 0x0000000700047306 */ /* 0x000e220000209400 */
[----:B-1----:R-:W-:Y:S01]  /*0080*/  IMAD R5, R5, UR4, R6 ;  /* 0x0000000405057c24 */ /* 0x002fe2000f8e0206 */
[----:B------:R-:W1:Y:S06]  /*0090*/  LDCU UR4, c[0x0][0x390] ;  /* 0x00007200ff0477ac */ /* 0x000e6c0008000800 */
[----:B0-----:R-:W0:Y:S02]  /*00a0*/  MUFU.RCP R4, R4 ;  /* 0x0000000400047308 */ /* 0x001e240000001000 */
[----:B0-----:R-:W-:Y:S01]  /*00b0*/  VIADD R2, R4, 0xffffffe ;  /* 0x0ffffffe04027836 */ /* 0x001fe20000000000 */
[----:B------:R-:W-:-:S05]  /*00c0*/  IABS R4, R5 ;  /* 0x0000000500047213 */ /* 0x000fca0000000000 */
[----:B------:R0:W2:Y:S02]  /*00d0*/  F2I.FTZ.U32.TRUNC.NTZ R3, R2 ;  /* 0x0000000200037305 */ /* 0x0000a4000021f000 */
[----:B0-----:R-:W-:Y:S02]  /*00e0*/  IMAD.MOV.U32 R2, RZ, RZ, RZ ;  /* 0x000000ffff027224 */ /* 0x001fe400078e00ff */
[----:B--2---:R-:W-:-:S05]  /*00f0*/  IMAD.MOV R9, RZ, RZ, -R3 ;  /* 0x000000ffff097224 */ /* 0x004fca00078e0a03 */
[----:B------:R-:W-:-:S05]  /*0100*/  MOV R6, R9 ;  /* 0x0000000900067202 */ /* 0x000fca0000000f00 */
[----:B------:R-:W-:Y:S01]  /*0110*/  IMAD R9, R6, R7, RZ ;  /* 0x0000000706097224 */ /* 0x000fe200078e02ff */
[----:B------:R-:W-:-:S03]  /*0120*/  IABS R6, R0 ;  /* 0x0000000000067213 */ /* 0x000fc60000000000 */
[----:B------:R-:W-:-:S04]  /*0130*/  IMAD.HI.U32 R3, R3, R9, R2 ;  /* 0x0000000903037227 */ /* 0x000fc800078e0002 */
[----:B------:R-:W-:Y:S02]  /*0140*/  IMAD.MOV R2, RZ, RZ, -R6 ;  /* 0x000000ffff027224 */ /* 0x000fe400078e0a06 */
[----:B------:R-:W-:-:S04]  /*0150*/  IMAD.HI.U32 R3, R3, R4, RZ ;  /* 0x0000000403037227 */ /* 0x000fc800078e00ff */
[----:B------:R-:W-:-:S05]  /*0160*/  IMAD R2, R3, R2, R4 ;  /* 0x0000000203027224 */ /* 0x000fca00078e0204 */
[----:B------:R-:W-:-:S13]  /*0170*/  ISETP.GT.U32.AND P2, PT, R7, R2, PT ;  /* 0x000000020700720c */ /* 0x000fda0003f44070 */
[-C--:B------:R-:W-:Y:S01]  /*0180*/  @!P2 IADD3 R2, PT, PT, R2, -R7.reuse, RZ ;  /* 0x800000070202a210 */ /* 0x080fe20007ffe0ff */
[----:B------:R-:W-:Y:S01]  /*0190*/  @!P2 VIADD R3, R3, 0x1 ;  /* 0x000000010303a836 */ /* 0x000fe20000000000 */
[----:B------:R-:W-:Y:S02]  /*01a0*/  ISETP.NE.AND P2, PT, R0, RZ, PT ;  /* 0x000000ff0000720c */ /* 0x000fe40003f45270 */
[----:B------:R-:W-:Y:S02]  /*01b0*/  ISETP.GE.U32.AND P0, PT, R2, R7, PT ;  /* 0x000000070200720c */ /* 0x000fe40003f06070 */
[----:B------:R-:W-:-:S04]  /*01c0*/  LOP3.LUT R2, R5, R0, RZ, 0x3c, !PT ;  /* 0x0000000005027212 */ /* 0x000fc800078e3cff */
[----:B------:R-:W-:-:S07]  /*01d0*/  ISETP.GE.AND P1, PT, R2, RZ, PT ;  /* 0x000000ff0200720c */ /* 0x000fce0003f26270 */
[----:B------:R-:W-:-:S06]  /*01e0*/  @P0 VIADD R3, R3, 0x1 ;  /* 0x0000000103030836 */ /* 0x000fcc0000000000 */
[----:B------:R-:W-:Y:S02]  /*01f0*/  @!P1 IADD3 R3, PT, PT, -R3, RZ, RZ ;  /* 0x000000ff03039210 */ /* 0x000fe40007ffe1ff */
[----:B------:R-:W-:-:S05]  /*0200*/  @!P2 LOP3.LUT R3, RZ, R0, RZ, 0x33, !PT ;  /* 0x00000000ff03a212 */ /* 0x000fca00078e33ff */
[----:B------:R-:W-:-:S04]  /*0210*/  IMAD.MOV R2, RZ, RZ, -R3 ;  /* 0x000000ffff027224 */ /* 0x000fc800078e0a03 */
[----:B------:R-:W-:-:S04]  /*0220*/  IMAD R5, R0, R2, R5 ;  /* 0x0000000200057224 */ /* 0x000fc800078e0205 */
[----:B------:R-:W-:-:S04]  /*0230*/  IMAD R3, R3, R8, R5 ;  /* 0x0000000803037224 */ /* 0x000fc800078e0205 */
[----:B------:R-:W-:-:S05]  /*0240*/  IMAD.IADD R2, R0, 0x1, R3 ;  /* 0x0000000100027824 */ /* 0x000fca00078e0203 */
[----:B-1----:R-:W-:-:S13]  /*0250*/  ISETP.GE.AND P0, PT, R2, UR4, PT ;  /* 0x0000000402007c0c */ /* 0x002fda000bf06270 */
[----:B------:R-:W-:Y:S05]  /*0260*/  @P0 EXIT ;  /* 0x000000000000094d */ /* 0x000fea0003800000 */
[----:B------:R-:W-:Y:S01]  /*0270*/  ISETP.GE.AND P0, PT, R5, 0x1, PT ;  /* 0x000000010500780c */ /* 0x000fe20003f06270 */
[----:B------:R-:W0:Y:S01]  /*0280*/  LDCU.64 UR4, c[0x0][0x358] ;  /* 0x00006b00ff0477ac */ /* 0x000e220008000a00 */
[----:B------:R-:W-:Y:S01]  /*0290*/  BSSY.RECONVERGENT B0, `(.L_x_1) ;  /* 0x0000060000007945 */ /* 0x000fe20003800200 */
[----:B------:R-:W-:Y:S02]  /*02a0*/  HFMA2 R8, -RZ, RZ, 0, 5.9604644775390625e-08 ;  /* 0x00000001ff087431 */ /* 0x000fe400000001ff */
[----:B------:R-:W-:Y:S01]  /*02b0*/  IMAD.MOV.U32 R9, RZ, RZ, 0x0 ;  /* 0x00000000ff097424 */ /* 0x000fe200078e00ff */
[----:B------:R-:W1:Y:S01]  /*02c0*/  LDCU UR6, c[0x0][0x38c] ;  /* 0x00007180ff0677ac */ /* 0x000e620008000800 */
[----:B------:R-:W2:Y:S01]  /*02d0*/  LDCU UR7, c[0x0][0x38c] ;  /* 0x00007180ff0777ac */ /* 0x000ea20008000800 */
[----:B------:R-:W3:Y:S01]  /*02e0*/  LDCU.64 UR8, c[0x0][0x398] ;  /* 0x00007300ff0877ac */ /* 0x000ee20008000a00 */
[----:B------:R-:W4:Y:S04]  /*02f0*/  LDCU.64 UR10, c[0x0][0x398] ;  /* 0x00007300ff0a77ac */ /* 0x000f280008000a00 */
[----:B------:R-:W-:Y:S05]  /*0300*/  @!P0 BRA `(.L_x_2) ;  /* 0x0000000400608947 */ /* 0x000fea0003800000 */
[----:B------:R-:W5:Y:S01]  /*0310*/  LDC R2, c[0x0][0x394] ;  /* 0x0000e500ff027b82 */ /* 0x000f620000000800 */
[C---:B------:R-:W-:Y:S01]  /*0320*/  ISETP.GE.U32.AND P1, PT, R5.reuse, 0x4, PT ;  /* 0x000000040500780c */ /* 0x040fe20003f26070 */
[----:B------:R-:W-:Y:S01]  /*0330*/  BSSY.RECONVERGENT B1, `(.L_x_3) ;  /* 0x0000040000017945 */ /* 0x000fe20003800200 */
[----:B------:R-:W-:Y:S02]  /*0340*/  LOP3.LUT R4, R5, 0x3, RZ, 0xc0, !PT ;  /* 0x0000000305047812 */ /* 0x000fe400078ec0ff */
[----:B------:R-:W-:Y:S02]  /*0350*/  MOV R8, 0x1 ;  /* 0x0000000100087802 */ /* 0x000fe40000000f00 */
[----:B------:R-:W-:Y:S01]  /*0360*/  ISETP.NE.AND P0, PT, R4, RZ, PT ;  /* 0x000000ff0400720c */ /* 0x000fe20003f05270 */
[----:B-----5:R-:W-:-:S06]  /*0370*/  IMAD.MOV R6, RZ, RZ, -R2 ;  /* 0x000000ffff067224 */ /* 0x020fcc00078e0a02 */
[----:B------:R-:W-:Y:S06]  /*0380*/  @!P1 BRA `(.L_x_4) ;  /* 0x0000000000e89947 */ /* 0x000fec0003800000 */
[----:B------:R-:W-:Y:S02]  /*0390*/  LOP3.LUT R5, R5, 0x7ffffffc, RZ, 0xc0, !PT ;  /* 0x7ffffffc05057812 */ /* 0x000fe400078ec0ff */
[----:B------:R-:W-:-:S03]  /*03a0*/  MOV R8, 0x1 ;  /* 0x0000000100087802 */ /* 0x000fc60000000f00 */
[----:B------:R-:W-:-:S07]  /*03b0*/  IMAD.MOV R5, RZ, RZ, -R5 ;  /* 0x000000ffff057224 */ /* 0x000fce00078e0a05 */
.L_x_5:
[----:B-1----:R-:W-:-:S04]  /*03c0*/  IMAD.WIDE R8, R8, UR6, RZ ;  /* 0x0000000608087c25 */ /* 0x002fc8000f8e02ff */
[----:B------:R-:W-:Y:S02]  /*03d0*/  VIADD R5, R5, 0x4 ;  /* 0x0000000405057836 */ /* 0x000fe40000000000 */
[----:B---3--:R-:W-:-:S03]  /*03e0*/  IMAD.WIDE.U32 R12, R9, UR8, RZ ;  /* 0x00000008090c7c25 */ /* 0x008fc6000f8e00ff */
[----:B------:R-:W-:Y:S01]  /*03f0*/  ISETP.NE.AND P2, PT, R5, RZ, PT ;  /* 0x000000ff0500720c */ /* 0x000fe20003f45270 */
[----:B------:R-:W-:-:S04]  /*0400*/  IMAD.WIDE.U32 R10, R8, UR8, RZ ;  /* 0x00000008080a7c25 */ /* 0x000fc8000f8e00ff */
[----:B------:R-:W-:-:S03]  /*0410*/  IMAD.WIDE.U32 R12, R8, UR9, R12 ;  /* 0x00000009080c7c25 */ /* 0x000fc6000f8e000c */
[----:B------:R-:W-:-:S05]  /*0420*/  IADD3 RZ, P1, PT, R11, R12, RZ ;  /* 0x0000000c0bff7210 */ /* 0x000fca0007f3e0ff */
[----:B------:R-:W-:-:S05]  /*0430*/  IMAD.X R12, R9, UR9, R13, P1 ;  /* 0x00000009090c7c24 */ /* 0x000fca00088e060d */
[----:B------:R-:W-:-:S05]  /*0440*/  IADD3 R9, PT, PT, -R12, RZ, RZ ;  /* 0x000000ff0c097210 */ /* 0x000fca0007ffe1ff */
[----:B------:R-:W-:-:S05]  /*0450*/  IMAD R9, R2, R9, R8 ;  /* 0x0000000902097224 */ /* 0x000fca00078e0208 */
[----:B------:R-:W-:Y:S02]  /*0460*/  SHF.R.S32.HI R7, RZ, 0x1f, R9 ;  /* 0x0000001fff077819 */ /* 0x000fe40000011409 */
[-C--:B------:R-:W-:Y:S02]  /*0470*/  ISETP.GE.AND P1, PT, R9, R2.reuse, PT ;  /* 0x000000020900720c */ /* 0x080fe40003f26270 */
[----:B------:R-:W-:-:S04]  /*0480*/  LOP3.LUT R7, R7, R2, RZ, 0xc0, !PT ;  /* 0x0000000207077212 */ /* 0x000fc800078ec0ff */
[----:B------:R-:W-:-:S05]  /*0490*/  SEL R8, R7, R6, !P1 ;  /* 0x0000000607087207 */ /* 0x000fca0004800000 */
[----:B------:R-:W-:-:S04]  /*04a0*/  IMAD.IADD R8, R9, 0x1, R8 ;  /* 0x0000000109087824 */ /* 0x000fc800078e0208 */
[----:B------:R-:W-:-:S06]  /*04b0*/  IMAD.WIDE R8, R8, UR6, RZ ;  /* 0x0000000608087c25 */ /* 0x000fcc000f8e02ff */
[----:B------:R-:W-:-:S04]  /*04c0*/  IMAD.WIDE.U32 R12, R9, UR8, RZ ;  /* 0x00000008090c7c25 */ /* 0x000fc8000f8e00ff */
        /* <DEDUP_REMOVED lines=35> */
[----:B------:R-:W-:-:S04]  /*0700*/  SEL R8, R7, R6, !P1 ;  /* 0x0000000607087207 */ /* 0x000fc80004800000 */
[----:B------:R-:W-:Y:S01]  /*0710*/  IADD3 R8, PT, PT, R9, R8, RZ ;  /* 0x0000000809087210 */ /* 0x000fe20007ffe0ff */
[----:B------:R-:W-:Y:S06]  /*0720*/  @P2 BRA `(.L_x_5) ;  /* 0xfffffffc00242947 */ /* 0x000fec000383ffff */
.L_x_4:
[----:B01234-:R-:W-:Y:S05]  /*0730*/  BSYNC.RECONVERGENT B1 ;  /* 0x0000000000017941 */ /* 0x01ffea0003800200 */
.L_x_3:
[----:B------:R-:W-:Y:S04]  /*0740*/  BSSY.RECONVERGENT B1, `(.L_x_6) ;  /* 0x0000013000017945 */ /* 0x000fe80003800200 */
[----:B------:R-:W-:Y:S05]  /*0750*/  @!P0 BRA `(.L_x_7) ;  /* 0x0000000000448947 */ /* 0x000fea0003800000 */
[----:B------:R-:W-:-:S07]  /*0760*/  IMAD.MOV R7, RZ, RZ, -R4 ;  /* 0x000000ffff077224 */ /* 0x000fce00078e0a04 */
.L_x_8:
[----:B------:R-:W-:-:S04]  /*0770*/  IMAD.WIDE R4, R8, UR7, RZ ;  /* 0x0000000708047c25 */ /* 0x000fc8000f8e02ff */
[----:B------:R-:W-:Y:S02]  /*0780*/  VIADD R7, R7, 0x1 ;  /* 0x0000000107077836 */ /* 0x000fe40000000000 */
[----:B------:R-:W-:-:S04]  /*0790*/  IMAD.WIDE.U32 R10, R5, UR10, RZ ;  /* 0x0000000a050a7c25 */ /* 0x000fc8000f8e00ff */
[----:B------:R-:W-:-:S04]  /*07a0*/  IMAD.WIDE.U32 R8, R4, UR10, RZ ;  /* 0x0000000a04087c25 */ /* 0x000fc8000f8e00ff */
[----:B------:R-:W-:-:S03]  /*07b0*/  IMAD.WIDE.U32 R10, R4, UR11, R10 ;  /* 0x0000000b040a7c25 */ /* 0x000fc6000f8e000a */
[----:B------:R-:W-:-:S05]  /*07c0*/  IADD3 RZ, P0, PT, R9, R10, RZ ;  /* 0x0000000a09ff7210 */ /* 0x000fca0007f1e0ff */
[----:B------:R-:W-:Y:S01]  /*07d0*/  IMAD.X R10, R5, UR11, R11, P0 ;  /* 0x0000000b050a7c24 */ /* 0x000fe200080e060b */
[----:B------:R-:W-:-:S04]  /*07e0*/  ISETP.NE.AND P0, PT, R7, RZ, PT ;  /* 0x000000ff0700720c */ /* 0x000fc80003f05270 */
        /* <DEDUP_REMOVED lines=8> */
.L_x_7:
[----:B------:R-:W-:Y:S05]  /*0870*/  BSYNC.RECONVERGENT B1 ;  /* 0x0000000000017941 */ /* 0x000fea0003800200 */
.L_x_6:
[----:B------:R-:W-:-:S07]  /*0880*/  SHF.R.S32.HI R9, RZ, 0x1f, R8 ;  /* 0x0000001fff097819 */ /* 0x000fce0000011408 */
.L_x_2:
[----:B01234-:R-:W-:Y:S05]  /*0890*/  BSYNC.RECONVERGENT B0 ;  /* 0x0000000000007941 */ /* 0x01ffea0003800200 */
.L_x_1:
[----:B------:R-:W0:Y:S01]  /*08a0*/  LDC.64 R4, c[0x0][0x380] ;  /* 0x0000e000ff047b82 */ /* 0x000e220000000a00 */
[----:B------:R-:W1:Y:S07]  /*08b0*/  LDCU.64 UR12, c[0x0][0x398] ;  /* 0x00007300ff0c77ac */ /* 0x000e6e0008000a00 */
[----:B------:R-:W2:Y:S01]  /*08c0*/  LDC R13, c[0x0][0x394] ;  /* 0x0000e500ff0d7b82 */ /* 0x000ea20000000800 */
[----:B0-----:R-:W-:-:S04]  /*08d0*/  IMAD.WIDE R2, R3, 0x4, R4 ;  /* 0x0000000403027825 */ /* 0x001fc800078e0204 */
[----:B------:R-:W-:Y:S02]  /*08e0*/  IMAD.WIDE R4, R0, 0x4, R2 ;  /* 0x0000000400047825 */ /* 0x000fe400078e0202 */
[----:B------:R-:W3:Y:S04]  /*08f0*/  LDG.E R0, desc[UR4][R2.64] ;  /* 0x0000000402007981 */ /* 0x000ee8000c1e1900 */
[----:B------:R-:W4:Y:S02]  /*0900*/  LDG.E R7, desc[UR4][R4.64] ;  /* 0x0000000404077981 */ /* 0x000f24000c1e1900 */
[----:B----4-:R-:W-:Y:S01]  /*0910*/  SHF.R.S32.HI R11, RZ, 0x1f, R7 ;  /* 0x0000001fff0b7819 */ /* 0x010fe20000011407 */
[-C--:B------:R-:W-:Y:S02]  /*0920*/  IMAD R9, R9, R7.reuse, RZ ;  /* 0x0000000709097224 */ /* 0x080fe400078e02ff */
[----:B------:R-:W-:-:S04]  /*0930*/  IMAD.WIDE.U32 R6, R8, R7, RZ ;  /* 0x0000000708067225 */ /* 0x000fc800078e00ff */
[----:B------:R-:W-:-:S04]  /*0940*/  IMAD R9, R11, R8, R9 ;  /* 0x000000080b097224 */ /* 0x000fc800078e0209 */
[----:B------:R-:W-:-:S04]  /*0950*/  IMAD.IADD R7, R7, 0x1, R9 ;  /* 0x0000000107077824 */ /* 0x000fc800078e0209 */
[----:B-1----:R-:W-:-:S04]  /*0960*/  IMAD.WIDE.U32 R10, R7, UR12, RZ ;  /* 0x0000000c070a7c25 */ /* 0x002fc8000f8e00ff */
[----:B------:R-:W-:-:S04]  /*0970*/  IMAD.WIDE.U32 R8, R6, UR12, RZ ;  /* 0x0000000c06087c25 */ /* 0x000fc8000f8e00ff */
[----:B------:R-:W-:-:S03]  /*0980*/  IMAD.WIDE.U32 R10, R6, UR13, R10 ;  /* 0x0000000d060a7c25 */ /* 0x000fc6000f8e000a */
[----:B------:R-:W-:-:S05]  /*0990*/  IADD3 RZ, P0, PT, R9, R10, RZ ;  /* 0x0000000a09ff7210 */ /* 0x000fca0007f1e0ff */
[----:B------:R-:W-:-:S05]  /*09a0*/  IMAD.X R7, R7, UR13, R11, P0 ;  /* 0x0000000d07077c24 */ /* 0x000fca00080e060b */
[----:B------:R-:W-:-:S05]  /*09b0*/  IADD3 R7, PT, PT, -R7, RZ, RZ ;  /* 0x000000ff07077210 */ /* 0x000fca0007ffe1ff */
[----:B--2---:R-:W-:-:S05]  /*09c0*/  IMAD R6, R13, R7, R6 ;  /* 0x000000070d067224 */ /* 0x004fca00078e0206 */
[----:B------:R-:W-:Y:S02]  /*09d0*/  ISETP.GE.AND P0, PT, R6, R13, PT ;  /* 0x0000000d0600720c */ /* 0x000fe40003f06270 */
[----:B------:R-:W-:-:S04]  /*09e0*/  SHF.R.S32.HI R7, RZ, 0x1f, R6 ;  /* 0x0000001fff077819 */ /* 0x000fc80000011406 */
[----:B------:R-:W-:-:S07]  /*09f0*/  LOP3.LUT R7, R7, R13, RZ, 0xc0, !PT ;  /* 0x0000000d07077212 */ /* 0x000fce00078ec0ff */
[----:B------:R-:W-:-:S05]  /*0a00*/  @P0 IMAD.MOV R7, RZ, RZ, -R13 ;  /* 0x000000ffff070224 */ /* 0x000fca00078e0a0d */
[----:B------:R-:W-:-:S05]  /*0a10*/  IADD3 R7, PT, PT, R6, R7, RZ ;  /* 0x0000000706077210 */ /* 0x000fca0007ffe0ff */
[C---:B---3--:R-:W-:Y:S01]  /*0a20*/  IMAD.IADD R6, R0.reuse, 0x1, R7 ;  /* 0x0000000100067824 */ /* 0x048fe200078e0207 */
[----:B------:R-:W-:-:S04]  /*0a30*/  ISETP.GE.AND P1, PT, R0, R7, PT ;  /* 0x000000070000720c */ /* 0x000fc80003f26270 */
[----:B------:R-:W-:Y:S02]  /*0a40*/  ISETP.GE.AND P0, PT, R6, R13, PT ;  /* 0x0000000d0600720c */ /* 0x000fe40003f06270 */
[C---:B------:R-:W-:Y:S02]  /*0a50*/  SEL R8, R13.reuse, RZ, !P1 ;  /* 0x000000ff0d087207 */ /* 0x040fe40004800000 */
[----:B------:R-:W-:Y:S02]  /*0a60*/  SEL R9, R13, RZ, P0 ;  /* 0x000000ff0d097207 */ /* 0x000fe40000000000 */
[----:B------:R-:W-:Y:S02]  /*0a70*/  IADD3 R7, PT, PT, R8, R0, -R7 ;  /* 0x0000000008077210 */ /* 0x000fe40007ffe807 */
[----:B------:R-:W-:-:S05]  /*0a80*/  IADD3 R9, PT, PT, R6, -R9, RZ ;  /* 0x8000000906097210 */ /* 0x000fca0007ffe0ff */
[----:B------:R-:W-:Y:S04]  /*0a90*/  STG.E desc[UR4][R2.64], R9 ;  /* 0x0000000902007986 */ /* 0x000fe8000c101904 */
[----:B------:R-:W-:Y:S01]  /*0aa0*/  STG.E desc[UR4][R4.64], R7 ;  /* 0x0000000704007986 */ /* 0x000fe2000c101904 */
[----:B------:R-:W-:Y:S05]  /*0ab0*/  EXIT ;  /* 0x000000000000794d */ /* 0x000fea0003800000 */
.L_x_9:
        /* <DEDUP_REMOVED lines=12> */
.L_x_11:


//--------------------- .nv.shared.reserved.0     --------------------------
	.section	.nv.shared.reserved.0,"aw",@nobits
	.weak		__nv_reservedSMEM_offset_0_alias
	.size		__nv_reservedSMEM_offset_0_alias, 0, 64
	.other		__nv_reservedSMEM_offset_0_alias,@"STO_CUDA_RESERVED_SHARED STV_DEFAULT"
__nv_reservedSMEM_offset_0_alias:
	.zero		0
	.zero		64


//--------------------- .nv.constant0._Z20pointwise_mul_kernelPiS_S_imi --------------------------
	.section	.nv.constant0._Z20pointwise_mul_kernelPiS_S_imi,"a",@progbits
	.sectionflags	@""
	.align	4
.nv.constant0._Z20pointwise_mul_kernelPiS_S_imi:
	.zero		940


//--------------------- .nv.constant0._Z16butterfly_kernelPiiiiim --------------------------
	.section	.nv.constant0._Z16butterfly_kernelPiiiiim,"a",@progbits
	.sectionflags	@""
	.align	4
.nv.constant0._Z16butterfly_kernelPiiiiim:
	.zero		928


//--------------------- SYMBOLS --------------------------

	.type		.nv.reservedSmem.offset0,@object
	.size		.nv.reservedSmem.offset0,0x4
